//
// Generated by NVIDIA NVVM Compiler
//
// Compiler Build ID: CL-36424714
// Cuda compilation tools, release 13.0, V13.0.88
// Based on NVVM 20.0.0
//

.version 9.0
.target sm_100
.address_size 64

	// .globl	_Z15MatrixMulKernelPfS_S_i
// _ZZ15MatrixMulKernelPfS_S_iE3Mds has been demoted
// _ZZ15MatrixMulKernelPfS_S_iE3Nds has been demoted

.visible .entry _Z15MatrixMulKernelPfS_S_i(
	.param .u64 .ptr .align 1 _Z15MatrixMulKernelPfS_S_i_param_0,
	.param .u64 .ptr .align 1 _Z15MatrixMulKernelPfS_S_i_param_1,
	.param .u64 .ptr .align 1 _Z15MatrixMulKernelPfS_S_i_param_2,
	.param .u32 _Z15MatrixMulKernelPfS_S_i_param_3
)
{
	.reg .pred 	%p<8>;
	.reg .b32 	%r<97>;
	.reg .b32 	%f<368>;
	.reg .b64 	%rd<40>;
	// demoted variable
	.shared .align 4 .b8 _ZZ15MatrixMulKernelPfS_S_iE3Mds[1024];
	// demoted variable
	.shared .align 4 .b8 _ZZ15MatrixMulKernelPfS_S_iE3Nds[1024];
	ld.param.u32 	%r31, [_Z15MatrixMulKernelPfS_S_i_param_3];
	mov.u32 	%r32, %ctaid.x;
	mov.u32 	%r33, %ctaid.y;
	mov.u32 	%r1, %tid.x;
	mov.u32 	%r2, %tid.y;
	shl.b32 	%r34, %r33, 4;
	add.s32 	%r3, %r34, %r2;
	shl.b32 	%r4, %r32, 4;
	add.s32 	%r35, %r4, %r1;
	max.s32 	%r36, %r3, %r35;
	setp.ge.s32 	%p1, %r36, %r31;
	@%p1 bra 	$L__BB0_11;
	shr.u32 	%r6, %r31, 4;
	setp.lt.u32 	%p2, %r31, 16;
	mov.f32 	%f367, 0f00000000;
	@%p2 bra 	$L__BB0_10;
	mad.lo.s32 	%r93, %r31, %r3, %r1;
	shl.b32 	%r38, %r2, 6;
	mov.u32 	%r39, _ZZ15MatrixMulKernelPfS_S_iE3Mds;
	add.s32 	%r8, %r39, %r38;
	add.s32 	%r40, %r6, -1;
	setp.lt.u32 	%p3, %r40, 3;
	mov.f32 	%f367, 0f00000000;
	mov.b32 	%r96, 0;
	@%p3 bra 	$L__BB0_5;
	and.b32  	%r96, %r6, 134217724;
	neg.s32 	%r94, %r96;
	add.s32 	%r43, %r2, 48;
	mad.lo.s32 	%r44, %r31, %r43, %r1;
	add.s32 	%r92, %r44, %r4;
	add.s32 	%r45, %r2, 32;
	mad.lo.s32 	%r46, %r31, %r45, %r1;
	add.s32 	%r91, %r46, %r4;
	add.s32 	%r47, %r2, 16;
	mad.lo.s32 	%r48, %r31, %r47, %r1;
	add.s32 	%r90, %r48, %r4;
	mad.lo.s32 	%r49, %r2, %r31, %r1;
	add.s32 	%r89, %r49, %r4;
	mov.f32 	%f367, 0f00000000;
$L__BB0_4:
	.pragma "nounroll";
	ld.param.u64 	%rd36, [_Z15MatrixMulKernelPfS_S_i_param_1];
	ld.param.u64 	%rd33, [_Z15MatrixMulKernelPfS_S_i_param_0];
	cvta.to.global.u64 	%rd4, %rd33;
	mul.wide.s32 	%rd5, %r93, 4;
	add.s64 	%rd6, %rd4, %rd5;
	ld.global.f32 	%f14, [%rd6];
	shl.b32 	%r52, %r1, 2;
	add.s32 	%r53, %r8, %r52;
	st.shared.f32 	[%r53], %f14;
	cvta.to.global.u64 	%rd7, %rd36;
	mul.wide.u32 	%rd8, %r89, 4;
	add.s64 	%rd9, %rd7, %rd8;
	ld.global.f32 	%f15, [%rd9];
	mov.u32 	%r55, _ZZ15MatrixMulKernelPfS_S_iE3Nds;
	add.s32 	%r56, %r55, %r52;
	add.s32 	%r57, %r56, %r38;
	st.shared.f32 	[%r57], %f15;
	bar.sync 	0;
	ld.shared.f32 	%f16, [%r8];
	ld.shared.f32 	%f17, [%r56];
	fma.rn.f32 	%f18, %f16, %f17, %f367;
	ld.shared.f32 	%f19, [%r8+4];
	ld.shared.f32 	%f20, [%r56+64];
	fma.rn.f32 	%f21, %f19, %f20, %f18;
	ld.shared.f32 	%f22, [%r8+8];
	ld.shared.f32 	%f23, [%r56+128];
	fma.rn.f32 	%f24, %f22, %f23, %f21;
	ld.shared.f32 	%f25, [%r8+12];
	ld.shared.f32 	%f26, [%r56+192];
	fma.rn.f32 	%f27, %f25, %f26, %f24;
	ld.shared.f32 	%f28, [%r8+16];
	ld.shared.f32 	%f29, [%r56+256];
	fma.rn.f32 	%f30, %f28, %f29, %f27;
	ld.shared.f32 	%f31, [%r8+20];
	ld.shared.f32 	%f32, [%r56+320];
	fma.rn.f32 	%f33, %f31, %f32, %f30;
	ld.shared.f32 	%f34, [%r8+24];
	ld.shared.f32 	%f35, [%r56+384];
	fma.rn.f32 	%f36, %f34, %f35, %f33;
	ld.shared.f32 	%f37, [%r8+28];
	ld.shared.f32 	%f38, [%r56+448];
	fma.rn.f32 	%f39, %f37, %f38, %f36;
	ld.shared.f32 	%f40, [%r8+32];
	ld.shared.f32 	%f41, [%r56+512];
	fma.rn.f32 	%f42, %f40, %f41, %f39;
	ld.shared.f32 	%f43, [%r8+36];
	ld.shared.f32 	%f44, [%r56+576];
	fma.rn.f32 	%f45, %f43, %f44, %f42;
	ld.shared.f32 	%f46, [%r8+40];
	ld.shared.f32 	%f47, [%r56+640];
	fma.rn.f32 	%f48, %f46, %f47, %f45;
	ld.shared.f32 	%f49, [%r8+44];
	ld.shared.f32 	%f50, [%r56+704];
	fma.rn.f32 	%f51, %f49, %f50, %f48;
	ld.shared.f32 	%f52, [%r8+48];
	ld.shared.f32 	%f53, [%r56+768];
	fma.rn.f32 	%f54, %f52, %f53, %f51;
	ld.shared.f32 	%f55, [%r8+52];
	ld.shared.f32 	%f56, [%r56+832];
	fma.rn.f32 	%f57, %f55, %f56, %f54;
	ld.shared.f32 	%f58, [%r8+56];
	ld.shared.f32 	%f59, [%r56+896];
	fma.rn.f32 	%f60, %f58, %f59, %f57;
	ld.shared.f32 	%f61, [%r8+60];
	ld.shared.f32 	%f62, [%r56+960];
	fma.rn.f32 	%f63, %f61, %f62, %f60;
	bar.sync 	0;
	ld.global.f32 	%f64, [%rd6+64];
	st.shared.f32 	[%r53], %f64;
	mul.wide.u32 	%rd10, %r90, 4;
	add.s64 	%rd11, %rd7, %rd10;
	ld.global.f32 	%f65, [%rd11];
	st.shared.f32 	[%r57], %f65;
	bar.sync 	0;
	ld.shared.f32 	%f66, [%r8];
	ld.shared.f32 	%f67, [%r56];
	fma.rn.f32 	%f68, %f66, %f67, %f63;
	ld.shared.f32 	%f69, [%r8+4];
	ld.shared.f32 	%f70, [%r56+64];
	fma.rn.f32 	%f71, %f69, %f70, %f68;
	ld.shared.f32 	%f72, [%r8+8];
	ld.shared.f32 	%f73, [%r56+128];
	fma.rn.f32 	%f74, %f72, %f73, %f71;
	ld.shared.f32 	%f75, [%r8+12];
	ld.shared.f32 	%f76, [%r56+192];
	fma.rn.f32 	%f77, %f75, %f76, %f74;
	ld.shared.f32 	%f78, [%r8+16];
	ld.shared.f32 	%f79, [%r56+256];
	fma.rn.f32 	%f80, %f78, %f79, %f77;
	ld.shared.f32 	%f81, [%r8+20];
	ld.shared.f32 	%f82, [%r56+320];
	fma.rn.f32 	%f83, %f81, %f82, %f80;
	ld.shared.f32 	%f84, [%r8+24];
	ld.shared.f32 	%f85, [%r56+384];
	fma.rn.f32 	%f86, %f84, %f85, %f83;
	ld.shared.f32 	%f87, [%r8+28];
	ld.shared.f32 	%f88, [%r56+448];
	fma.rn.f32 	%f89, %f87, %f88, %f86;
	ld.shared.f32 	%f90, [%r8+32];
	ld.shared.f32 	%f91, [%r56+512];
	fma.rn.f32 	%f92, %f90, %f91, %f89;
	ld.shared.f32 	%f93, [%r8+36];
	ld.shared.f32 	%f94, [%r56+576];
	fma.rn.f32 	%f95, %f93, %f94, %f92;
	ld.shared.f32 	%f96, [%r8+40];
	ld.shared.f32 	%f97, [%r56+640];
	fma.rn.f32 	%f98, %f96, %f97, %f95;
	ld.shared.f32 	%f99, [%r8+44];
	ld.shared.f32 	%f100, [%r56+704];
	fma.rn.f32 	%f101, %f99, %f100, %f98;
	ld.shared.f32 	%f102, [%r8+48];
	ld.shared.f32 	%f103, [%r56+768];
	fma.rn.f32 	%f104, %f102, %f103, %f101;
	ld.shared.f32 	%f105, [%r8+52];
	ld.shared.f32 	%f106, [%r56+832];
	fma.rn.f32 	%f107, %f105, %f106, %f104;
	ld.shared.f32 	%f108, [%r8+56];
	ld.shared.f32 	%f109, [%r56+896];
	fma.rn.f32 	%f110, %f108, %f109, %f107;
	ld.shared.f32 	%f111, [%r8+60];
	ld.shared.f32 	%f112, [%r56+960];
	fma.rn.f32 	%f113, %f111, %f112, %f110;
	bar.sync 	0;
	ld.global.f32 	%f114, [%rd6+128];
	st.shared.f32 	[%r53], %f114;
	mul.wide.u32 	%rd12, %r91, 4;
	add.s64 	%rd13, %rd7, %rd12;
	ld.global.f32 	%f115, [%rd13];
	st.shared.f32 	[%r57], %f115;
	bar.sync 	0;
	ld.shared.f32 	%f116, [%r8];
	ld.shared.f32 	%f117, [%r56];
	fma.rn.f32 	%f118, %f116, %f117, %f113;
	ld.shared.f32 	%f119, [%r8+4];
	ld.shared.f32 	%f120, [%r56+64];
	fma.rn.f32 	%f121, %f119, %f120, %f118;
	ld.shared.f32 	%f122, [%r8+8];
	ld.shared.f32 	%f123, [%r56+128];
	fma.rn.f32 	%f124, %f122, %f123, %f121;
	ld.shared.f32 	%f125, [%r8+12];
	ld.shared.f32 	%f126, [%r56+192];
	fma.rn.f32 	%f127, %f125, %f126, %f124;
	ld.shared.f32 	%f128, [%r8+16];
	ld.shared.f32 	%f129, [%r56+256];
	fma.rn.f32 	%f130, %f128, %f129, %f127;
	ld.shared.f32 	%f131, [%r8+20];
	ld.shared.f32 	%f132, [%r56+320];
	fma.rn.f32 	%f133, %f131, %f132, %f130;
	ld.shared.f32 	%f134, [%r8+24];
	ld.shared.f32 	%f135, [%r56+384];
	fma.rn.f32 	%f136, %f134, %f135, %f133;
	ld.shared.f32 	%f137, [%r8+28];
	ld.shared.f32 	%f138, [%r56+448];
	fma.rn.f32 	%f139, %f137, %f138, %f136;
	ld.shared.f32 	%f140, [%r8+32];
	ld.shared.f32 	%f141, [%r56+512];
	fma.rn.f32 	%f142, %f140, %f141, %f139;
	ld.shared.f32 	%f143, [%r8+36];
	ld.shared.f32 	%f144, [%r56+576];
	fma.rn.f32 	%f145, %f143, %f144, %f142;
	ld.shared.f32 	%f146, [%r8+40];
	ld.shared.f32 	%f147, [%r56+640];
	fma.rn.f32 	%f148, %f146, %f147, %f145;
	ld.shared.f32 	%f149, [%r8+44];
	ld.shared.f32 	%f150, [%r56+704];
	fma.rn.f32 	%f151, %f149, %f150, %f148;
	ld.shared.f32 	%f152, [%r8+48];
	ld.shared.f32 	%f153, [%r56+768];
	fma.rn.f32 	%f154, %f152, %f153, %f151;
	ld.shared.f32 	%f155, [%r8+52];
	ld.shared.f32 	%f156, [%r56+832];
	fma.rn.f32 	%f157, %f155, %f156, %f154;
	ld.shared.f32 	%f158, [%r8+56];
	ld.shared.f32 	%f159, [%r56+896];
	fma.rn.f32 	%f160, %f158, %f159, %f157;
	ld.shared.f32 	%f161, [%r8+60];
	ld.shared.f32 	%f162, [%r56+960];
	fma.rn.f32 	%f163, %f161, %f162, %f160;
	bar.sync 	0;
	ld.global.f32 	%f164, [%rd6+192];
	st.shared.f32 	[%r53], %f164;
	mul.wide.u32 	%rd14, %r92, 4;
	add.s64 	%rd15, %rd7, %rd14;
	ld.global.f32 	%f165, [%rd15];
	st.shared.f32 	[%r57], %f165;
	bar.sync 	0;
	ld.shared.f32 	%f166, [%r8];
	ld.shared.f32 	%f167, [%r56];
	fma.rn.f32 	%f168, %f166, %f167, %f163;
	ld.shared.f32 	%f169, [%r8+4];
	ld.shared.f32 	%f170, [%r56+64];
	fma.rn.f32 	%f171, %f169, %f170, %f168;
	ld.shared.f32 	%f172, [%r8+8];
	ld.shared.f32 	%f173, [%r56+128];
	fma.rn.f32 	%f174, %f172, %f173, %f171;
	ld.shared.f32 	%f175, [%r8+12];
	ld.shared.f32 	%f176, [%r56+192];
	fma.rn.f32 	%f177, %f175, %f176, %f174;
	ld.shared.f32 	%f178, [%r8+16];
	ld.shared.f32 	%f179, [%r56+256];
	fma.rn.f32 	%f180, %f178, %f179, %f177;
	ld.shared.f32 	%f181, [%r8+20];
	ld.shared.f32 	%f182, [%r56+320];
	fma.rn.f32 	%f183, %f181, %f182, %f180;
	ld.shared.f32 	%f184, [%r8+24];
	ld.shared.f32 	%f185, [%r56+384];
	fma.rn.f32 	%f186, %f184, %f185, %f183;
	ld.shared.f32 	%f187, [%r8+28];
	ld.shared.f32 	%f188, [%r56+448];
	fma.rn.f32 	%f189, %f187, %f188, %f186;
	ld.shared.f32 	%f190, [%r8+32];
	ld.shared.f32 	%f191, [%r56+512];
	fma.rn.f32 	%f192, %f190, %f191, %f189;
	ld.shared.f32 	%f193, [%r8+36];
	ld.shared.f32 	%f194, [%r56+576];
	fma.rn.f32 	%f195, %f193, %f194, %f192;
	ld.shared.f32 	%f196, [%r8+40];
	ld.shared.f32 	%f197, [%r56+640];
	fma.rn.f32 	%f198, %f196, %f197, %f195;
	ld.shared.f32 	%f199, [%r8+44];
	ld.shared.f32 	%f200, [%r56+704];
	fma.rn.f32 	%f201, %f199, %f200, %f198;
	ld.shared.f32 	%f202, [%r8+48];
	ld.shared.f32 	%f203, [%r56+768];
	fma.rn.f32 	%f204, %f202, %f203, %f201;
	ld.shared.f32 	%f205, [%r8+52];
	ld.shared.f32 	%f206, [%r56+832];
	fma.rn.f32 	%f207, %f205, %f206, %f204;
	ld.shared.f32 	%f208, [%r8+56];
	ld.shared.f32 	%f209, [%r56+896];
	fma.rn.f32 	%f210, %f208, %f209, %f207;
	ld.shared.f32 	%f211, [%r8+60];
	ld.shared.f32 	%f212, [%r56+960];
	fma.rn.f32 	%f367, %f211, %f212, %f210;
	bar.sync 	0;
	add.s32 	%r94, %r94, 4;
	add.s32 	%r93, %r93, 64;
	shl.b32 	%r58, %r31, 6;
	add.s32 	%r92, %r92, %r58;
	add.s32 	%r91, %r91, %r58;
	add.s32 	%r90, %r90, %r58;
	add.s32 	%r89, %r89, %r58;
	setp.ne.s32 	%p4, %r94, 0;
	@%p4 bra 	$L__BB0_4;
$L__BB0_5:
	and.b32  	%r59, %r6, 3;
	setp.eq.s32 	%p5, %r59, 0;
	@%p5 bra 	$L__BB0_10;
	setp.eq.s32 	%p6, %r59, 1;
	@%p6 bra 	$L__BB0_8;
	ld.param.u64 	%rd37, [_Z15MatrixMulKernelPfS_S_i_param_1];
	ld.param.u64 	%rd34, [_Z15MatrixMulKernelPfS_S_i_param_0];
	shl.b32 	%r61, %r96, 4;
	mad.lo.s32 	%r63, %r31, %r3, %r1;
	add.s32 	%r64, %r63, %r61;
	cvta.to.global.u64 	%rd16, %rd34;
	mul.wide.s32 	%rd17, %r64, 4;
	add.s64 	%rd18, %rd16, %rd17;
	ld.global.f32 	%f214, [%rd18];
	shl.b32 	%r65, %r1, 2;
	add.s32 	%r66, %r8, %r65;
	st.shared.f32 	[%r66], %f214;
	add.s32 	%r67, %r61, %r2;
	mad.lo.s32 	%r68, %r67, %r31, %r35;
	cvta.to.global.u64 	%rd19, %rd37;
	mul.wide.u32 	%rd20, %r68, 4;
	add.s64 	%rd21, %rd19, %rd20;
	ld.global.f32 	%f215, [%rd21];
	mov.u32 	%r70, _ZZ15MatrixMulKernelPfS_S_iE3Nds;
	add.s32 	%r71, %r70, %r65;
	add.s32 	%r72, %r71, %r38;
	st.shared.f32 	[%r72], %f215;
	bar.sync 	0;
	ld.shared.f32 	%f216, [%r8];
	ld.shared.f32 	%f217, [%r71];
	fma.rn.f32 	%f218, %f216, %f217, %f367;
	ld.shared.f32 	%f219, [%r8+4];
	ld.shared.f32 	%f220, [%r71+64];
	fma.rn.f32 	%f221, %f219, %f220, %f218;
	ld.shared.f32 	%f222, [%r8+8];
	ld.shared.f32 	%f223, [%r71+128];
	fma.rn.f32 	%f224, %f222, %f223, %f221;
	ld.shared.f32 	%f225, [%r8+12];
	ld.shared.f32 	%f226, [%r71+192];
	fma.rn.f32 	%f227, %f225, %f226, %f224;
	ld.shared.f32 	%f228, [%r8+16];
	ld.shared.f32 	%f229, [%r71+256];
	fma.rn.f32 	%f230, %f228, %f229, %f227;
	ld.shared.f32 	%f231, [%r8+20];
	ld.shared.f32 	%f232, [%r71+320];
	fma.rn.f32 	%f233, %f231, %f232, %f230;
	ld.shared.f32 	%f234, [%r8+24];
	ld.shared.f32 	%f235, [%r71+384];
	fma.rn.f32 	%f236, %f234, %f235, %f233;
	ld.shared.f32 	%f237, [%r8+28];
	ld.shared.f32 	%f238, [%r71+448];
	fma.rn.f32 	%f239, %f237, %f238, %f236;
	ld.shared.f32 	%f240, [%r8+32];
	ld.shared.f32 	%f241, [%r71+512];
	fma.rn.f32 	%f242, %f240, %f241, %f239;
	ld.shared.f32 	%f243, [%r8+36];
	ld.shared.f32 	%f244, [%r71+576];
	fma.rn.f32 	%f245, %f243, %f244, %f242;
	ld.shared.f32 	%f246, [%r8+40];
	ld.shared.f32 	%f247, [%r71+640];
	fma.rn.f32 	%f248, %f246, %f247, %f245;
	ld.shared.f32 	%f249, [%r8+44];
	ld.shared.f32 	%f250, [%r71+704];
	fma.rn.f32 	%f251, %f249, %f250, %f248;
	ld.shared.f32 	%f252, [%r8+48];
	ld.shared.f32 	%f253, [%r71+768];
	fma.rn.f32 	%f254, %f252, %f253, %f251;
	ld.shared.f32 	%f255, [%r8+52];
	ld.shared.f32 	%f256, [%r71+832];
	fma.rn.f32 	%f257, %f255, %f256, %f254;
	ld.shared.f32 	%f258, [%r8+56];
	ld.shared.f32 	%f259, [%r71+896];
	fma.rn.f32 	%f260, %f258, %f259, %f257;
	ld.shared.f32 	%f261, [%r8+60];
	ld.shared.f32 	%f262, [%r71+960];
	fma.rn.f32 	%f263, %f261, %f262, %f260;
	bar.sync 	0;
	ld.global.f32 	%f264, [%rd18+64];
	st.shared.f32 	[%r66], %f264;
	add.s32 	%r73, %r67, 16;
	mad.lo.s32 	%r74, %r73, %r31, %r35;
	mul.wide.u32 	%rd22, %r74, 4;
	add.s64 	%rd23, %rd19, %rd22;
	ld.global.f32 	%f265, [%rd23];
	st.shared.f32 	[%r72], %f265;
	bar.sync 	0;
	ld.shared.f32 	%f266, [%r8];
	ld.shared.f32 	%f267, [%r71];
	fma.rn.f32 	%f268, %f266, %f267, %f263;
	ld.shared.f32 	%f269, [%r8+4];
	ld.shared.f32 	%f270, [%r71+64];
	fma.rn.f32 	%f271, %f269, %f270, %f268;
	ld.shared.f32 	%f272, [%r8+8];
	ld.shared.f32 	%f273, [%r71+128];
	fma.rn.f32 	%f274, %f272, %f273, %f271;
	ld.shared.f32 	%f275, [%r8+12];
	ld.shared.f32 	%f276, [%r71+192];
	fma.rn.f32 	%f277, %f275, %f276, %f274;
	ld.shared.f32 	%f278, [%r8+16];
	ld.shared.f32 	%f279, [%r71+256];
	fma.rn.f32 	%f280, %f278, %f279, %f277;
	ld.shared.f32 	%f281, [%r8+20];
	ld.shared.f32 	%f282, [%r71+320];
	fma.rn.f32 	%f283, %f281, %f282, %f280;
	ld.shared.f32 	%f284, [%r8+24];
	ld.shared.f32 	%f285, [%r71+384];
	fma.rn.f32 	%f286, %f284, %f285, %f283;
	ld.shared.f32 	%f287, [%r8+28];
	ld.shared.f32 	%f288, [%r71+448];
	fma.rn.f32 	%f289, %f287, %f288, %f286;
	ld.shared.f32 	%f290, [%r8+32];
	ld.shared.f32 	%f291, [%r71+512];
	fma.rn.f32 	%f292, %f290, %f291, %f289;
	ld.shared.f32 	%f293, [%r8+36];
	ld.shared.f32 	%f294, [%r71+576];
	fma.rn.f32 	%f295, %f293, %f294, %f292;
	ld.shared.f32 	%f296, [%r8+40];
	ld.shared.f32 	%f297, [%r71+640];
	fma.rn.f32 	%f298, %f296, %f297, %f295;
	ld.shared.f32 	%f299, [%r8+44];
	ld.shared.f32 	%f300, [%r71+704];
	fma.rn.f32 	%f301, %f299, %f300, %f298;
	ld.shared.f32 	%f302, [%r8+48];
	ld.shared.f32 	%f303, [%r71+768];
	fma.rn.f32 	%f304, %f302, %f303, %f301;
	ld.shared.f32 	%f305, [%r8+52];
	ld.shared.f32 	%f306, [%r71+832];
	fma.rn.f32 	%f307, %f305, %f306, %f304;
	ld.shared.f32 	%f308, [%r8+56];
	ld.shared.f32 	%f309, [%r71+896];
	fma.rn.f32 	%f310, %f308, %f309, %f307;
	ld.shared.f32 	%f311, [%r8+60];
	ld.shared.f32 	%f312, [%r71+960];
	fma.rn.f32 	%f367, %f311, %f312, %f310;
	bar.sync 	0;
	add.s32 	%r96, %r96, 2;
$L__BB0_8:
	and.b32  	%r75, %r31, 16;
	setp.eq.s32 	%p7, %r75, 0;
	@%p7 bra 	$L__BB0_10;
	ld.param.u64 	%rd38, [_Z15MatrixMulKernelPfS_S_i_param_1];
	ld.param.u64 	%rd35, [_Z15MatrixMulKernelPfS_S_i_param_0];
	shl.b32 	%r76, %r96, 4;
	mad.lo.s32 	%r78, %r31, %r3, %r1;
	add.s32 	%r79, %r78, %r76;
	cvta.to.global.u64 	%rd24, %rd35;
	mul.wide.s32 	%rd25, %r79, 4;
	add.s64 	%rd26, %rd24, %rd25;
	ld.global.f32 	%f313, [%rd26];
	shl.b32 	%r80, %r1, 2;
	add.s32 	%r81, %r8, %r80;
	st.shared.f32 	[%r81], %f313;
	add.s32 	%r82, %r76, %r2;
	mad.lo.s32 	%r83, %r82, %r31, %r35;
	cvta.to.global.u64 	%rd27, %rd38;
	mul.wide.u32 	%rd28, %r83, 4;
	add.s64 	%rd29, %rd27, %rd28;
	ld.global.f32 	%f314, [%rd29];
	mov.u32 	%r85, _ZZ15MatrixMulKernelPfS_S_iE3Nds;
	add.s32 	%r86, %r85, %r80;
	add.s32 	%r87, %r86, %r38;
	st.shared.f32 	[%r87], %f314;
	bar.sync 	0;
	ld.shared.f32 	%f315, [%r8];
	ld.shared.f32 	%f316, [%r86];
	fma.rn.f32 	%f317, %f315, %f316, %f367;
	ld.shared.f32 	%f318, [%r8+4];
	ld.shared.f32 	%f319, [%r86+64];
	fma.rn.f32 	%f320, %f318, %f319, %f317;
	ld.shared.f32 	%f321, [%r8+8];
	ld.shared.f32 	%f322, [%r86+128];
	fma.rn.f32 	%f323, %f321, %f322, %f320;
	ld.shared.f32 	%f324, [%r8+12];
	ld.shared.f32 	%f325, [%r86+192];
	fma.rn.f32 	%f326, %f324, %f325, %f323;
	ld.shared.f32 	%f327, [%r8+16];
	ld.shared.f32 	%f328, [%r86+256];
	fma.rn.f32 	%f329, %f327, %f328, %f326;
	ld.shared.f32 	%f330, [%r8+20];
	ld.shared.f32 	%f331, [%r86+320];
	fma.rn.f32 	%f332, %f330, %f331, %f329;
	ld.shared.f32 	%f333, [%r8+24];
	ld.shared.f32 	%f334, [%r86+384];
	fma.rn.f32 	%f335, %f333, %f334, %f332;
	ld.shared.f32 	%f336, [%r8+28];
	ld.shared.f32 	%f337, [%r86+448];
	fma.rn.f32 	%f338, %f336, %f337, %f335;
	ld.shared.f32 	%f339, [%r8+32];
	ld.shared.f32 	%f340, [%r86+512];
	fma.rn.f32 	%f341, %f339, %f340, %f338;
	ld.shared.f32 	%f342, [%r8+36];
	ld.shared.f32 	%f343, [%r86+576];
	fma.rn.f32 	%f344, %f342, %f343, %f341;
	ld.shared.f32 	%f345, [%r8+40];
	ld.shared.f32 	%f346, [%r86+640];
	fma.rn.f32 	%f347, %f345, %f346, %f344;
	ld.shared.f32 	%f348, [%r8+44];
	ld.shared.f32 	%f349, [%r86+704];
	fma.rn.f32 	%f350, %f348, %f349, %f347;
	ld.shared.f32 	%f351, [%r8+48];
	ld.shared.f32 	%f352, [%r86+768];
	fma.rn.f32 	%f353, %f351, %f352, %f350;
	ld.shared.f32 	%f354, [%r8+52];
	ld.shared.f32 	%f355, [%r86+832];
	fma.rn.f32 	%f356, %f354, %f355, %f353;
	ld.shared.f32 	%f357, [%r8+56];
	ld.shared.f32 	%f358, [%r86+896];
	fma.rn.f32 	%f359, %f357, %f358, %f356;
	ld.shared.f32 	%f360, [%r8+60];
	ld.shared.f32 	%f361, [%r86+960];
	fma.rn.f32 	%f367, %f360, %f361, %f359;
	bar.sync 	0;
$L__BB0_10:
	ld.param.u64 	%rd39, [_Z15MatrixMulKernelPfS_S_i_param_2];
	mad.lo.s32 	%r88, %r31, %r3, %r35;
	cvta.to.global.u64 	%rd30, %rd39;
	mul.wide.u32 	%rd31, %r88, 4;
	add.s64 	%rd32, %rd30, %rd31;
	st.global.f32 	[%rd32], %f367;
$L__BB0_11:
	ret;

}


// ===== COMPILED SASS (sm_100) =====

	.target	sm_100

	.elftype	@"ET_EXEC"


//--------------------- .note.nv.tkinfo           --------------------------
	.section	.note.nv.tkinfo,"",@"SHT_NOTE"
	.sectionflags	@"SHF_NOTE_NV_TKINFO"
	.tkinfo
        /*0018*/ 	.word	0x00000002
        /*0030*/ 	.string	""
        /*0030*/ 	.string	"ptxas"
        /*0030*/ 	.string	"Cuda compilation tools, release 13.0, V13.0.88"
        /*0030*/ 	.string	"Build cuda_13.0.r13.0/compiler.36424714_0"
        /*0030*/ 	.string	"-arch sm_100 -m 64 "



//--------------------- .note.nv.cuinfo           --------------------------
	.section	.note.nv.cuinfo,"",@"SHT_NOTE"
	.sectionflags	@"SHF_NOTE_NV_CUINFO"
        /*0018*/ 	.short	0x0002
        /*001a*/ 	.short	0x0064
        /*001c*/ 	.short	0x0082
	.zero		2


//--------------------- .nv.info                  --------------------------
	.section	.nv.info,"",@"SHT_CUDA_INFO"
	.align	4


	//----- nvinfo : EIATTR_REGCOUNT
	.align		4
        /*0000*/ 	.byte	0x04, 0x2f
        /*0002*/ 	.short	(.L_1 - .L_0)
	.align		4
.L_0:
        /*0004*/ 	.word	index@(_Z15MatrixMulKernelPfS_S_i)
        /*0008*/ 	.word	0x00000028


	//----- nvinfo : EIATTR_FRAME_SIZE
	.align		4
.L_1:
        /*000c*/ 	.byte	0x04, 0x11
        /*000e*/ 	.short	(.L_3 - .L_2)
	.align		4
.L_2:
        /*0010*/ 	.word	index@(_Z15MatrixMulKernelPfS_S_i)
        /*0014*/ 	.word	0x00000000


	//----- nvinfo : EIATTR_MIN_STACK_SIZE
	.align		4
.L_3:
        /*0018*/ 	.byte	0x04, 0x12
        /*001a*/ 	.short	(.L_5 - .L_4)
	.align		4
.L_4:
        /*001c*/ 	.word	index@(_Z15MatrixMulKernelPfS_S_i)
        /*0020*/ 	.word	0x00000000
.L_5:


//--------------------- .nv.compat                --------------------------
	.section	.nv.compat,"",@"SHT_CUDA_COMPAT_INFO"
	.align	4
        /*0000*/ 	.byte	0x02, 0x09, 0x00, 0x00, 0x02, 0x02, 0x01, 0x00, 0x02, 0x05, 0x05, 0x00, 0x03, 0x07, 0x01, 0x01
        /*0010*/ 	.byte	0x02, 0x03, 0x00, 0x00, 0x02, 0x06, 0x01, 0x00, 0x04, 0x0b, 0x08, 0x00, 0x09, 0x00, 0x00, 0x00
        /*0020*/ 	.byte	0x00, 0x00, 0x00, 0x00


//--------------------- .nv.info._Z15MatrixMulKernelPfS_S_i --------------------------
	.section	.nv.info._Z15MatrixMulKernelPfS_S_i,"",@"SHT_CUDA_INFO"
	.sectionflags	@""
	.align	4


	//----- nvinfo : EIATTR_CUDA_API_VERSION
	.align		4
        /*0000*/ 	.byte	0x04, 0x37
        /*0002*/ 	.short	(.L_7 - .L_6)
.L_6:
        /*0004*/ 	.word	0x00000082


	//----- nvinfo : EIATTR_KPARAM_INFO
	.align		4
.L_7:
        /*0008*/ 	.byte	0x04, 0x17
        /*000a*/ 	.short	(.L_9 - .L_8)
.L_8:
        /*000c*/ 	.word	0x00000000
        /*0010*/ 	.short	0x0003
        /*0012*/ 	.short	0x0018
        /*0014*/ 	.byte	0x00, 0xf0, 0x11, 0x00


	//----- nvinfo : EIATTR_KPARAM_INFO
	.align		4
.L_9:
        /*0018*/ 	.byte	0x04, 0x17
        /*001a*/ 	.short	(.L_11 - .L_10)
.L_10:
        /*001c*/ 	.word	0x00000000
        /*0020*/ 	.short	0x0002
        /*0022*/ 	.short	0x0010
        /*0024*/ 	.byte	0x00, 0xf5, 0x21, 0x00


	//----- nvinfo : EIATTR_KPARAM_INFO
	.align		4
.L_11:
        /*0028*/ 	.byte	0x04, 0x17
        /*002a*/ 	.short	(.L_13 - .L_12)
.L_12:
        /*002c*/ 	.word	0x00000000
        /*0030*/ 	.short	0x0001
        /*0032*/ 	.short	0x0008
        /*0034*/ 	.byte	0x00, 0xf5, 0x21, 0x00


	//----- nvinfo : EIATTR_KPARAM_INFO
	.align		4
.L_13:
        /*0038*/ 	.byte	0x04, 0x17
        /*003a*/ 	.short	(.L_15 - .L_14)
.L_14:
        /*003c*/ 	.word	0x00000000
        /*0040*/ 	.short	0x0000
        /*0042*/ 	.short	0x0000
        /*0044*/ 	.byte	0x00, 0xf5, 0x21, 0x00


	//----- nvinfo : EIATTR_SPARSE_MMA_MASK
	.align		4
.L_15:
        /*0048*/ 	.byte	0x03, 0x50
        /*004a*/ 	.short	0x0000


	//----- nvinfo : EIATTR_MAXREG_COUNT
	.align		4
        /*004c*/ 	.byte	0x03, 0x1b
        /*004e*/ 	.short	0x00ff


	//----- nvinfo : EIATTR_NUM_BARRIERS
	.align		4
        /*0050*/ 	.byte	0x02, 0x4c
        /*0052*/ 	.byte	0x01
	.zero		1


	//----- nvinfo : EIATTR_MERCURY_ISA_VERSION
	.align		4
        /*0054*/ 	.byte	0x03, 0x5f
        /*0056*/ 	.short	0x0101


	//----- nvinfo : EIATTR_VRC_CTA_INIT_COUNT
	.align		4
        /*0058*/ 	.byte	0x02, 0x4a
	.zero		1
	.zero		1


	//----- nvinfo : EIATTR_EXIT_INSTR_OFFSETS
	.align		4
        /*005c*/ 	.byte	0x04, 0x1c
        /*005e*/ 	.short	(.L_17 - .L_16)


	//   ....[0]....
.L_16:
        /*0060*/ 	.word	0x000000a0


	//   ....[1]....
        /*0064*/ 	.word	0x00001890


	//----- nvinfo : EIATTR_CBANK_PARAM_SIZE
	.align		4
.L_17:
        /*0068*/ 	.byte	0x03, 0x19
        /*006a*/ 	.short	0x001c


	//----- nvinfo : EIATTR_PARAM_CBANK
	.align		4
        /*006c*/ 	.byte	0x04, 0x0a
        /*006e*/ 	.short	(.L_19 - .L_18)
	.align		4
.L_18:
        /*0070*/ 	.word	index@(.nv.constant0._Z15MatrixMulKernelPfS_S_i)
        /*0074*/ 	.short	0x0380
        /*0076*/ 	.short	0x001c


	//----- nvinfo : EIATTR_SW_WAR
	.align		4
.L_19:
        /*0078*/ 	.byte	0x04, 0x36
        /*007a*/ 	.short	(.L_21 - .L_20)
.L_20:
        /*007c*/ 	.word	0x00000008
.L_21:


//--------------------- .nv.callgraph             --------------------------
	.section	.nv.callgraph,"",@"SHT_CUDA_CALLGRAPH"
	.align	4
	.sectionentsize	8
	.align		4
        /*0000*/ 	.word	0x00000000
	.align		4
        /*0004*/ 	.word	0xffffffff
	.align		4
        /*0008*/ 	.word	0x00000000
	.align		4
        /*000c*/ 	.word	0xfffffffe
	.align		4
        /*0010*/ 	.word	0x00000000
	.align		4
        /*0014*/ 	.word	0xfffffffd
	.align		4
        /*0018*/ 	.word	0x00000000
	.align		4
        /*001c*/ 	.word	0xfffffffc


//--------------------- .text._Z15MatrixMulKernelPfS_S_i --------------------------
	.section	.text._Z15MatrixMulKernelPfS_S_i,"ax",@progbits
	.align	128
        .global         _Z15MatrixMulKernelPfS_S_i
        .type           _Z15MatrixMulKernelPfS_S_i,@function
        .size           _Z15MatrixMulKernelPfS_S_i,(.L_x_5 - _Z15MatrixMulKernelPfS_S_i)
        .other          _Z15MatrixMulKernelPfS_S_i,@"STO_CUDA_ENTRY STV_DEFAULT"
_Z15MatrixMulKernelPfS_S_i:
.text._Z15MatrixMulKernelPfS_S_i:
[----:B------:R-:W-:Y:S01]  /*0000*/  LDC R1, c[0x0][0x37c] ;  /* 0x0000df00ff017b82 */ /* 0x000fe20000000800 */
[----:B------:R-:W0:Y:S07]  /*0010*/  S2R R0, SR_CTAID.Y ;  /* 0x0000000000007919 */ /* 0x000e2e0000002600 */
[----:B------:R-:W1:Y:S01]  /*0020*/  LDC R5, c[0x0][0x398] ;  /* 0x0000e600ff057b82 */ /* 0x000e620000000800 */
[----:B------:R-:W0:Y:S01]  /*0030*/  S2R R3, SR_TID.Y ;  /* 0x0000000000037919 */ /* 0x000e220000002200 */
[----:B------:R-:W2:Y:S01]  /*0040*/  S2R R11, SR_CTAID.X ;  /* 0x00000000000b7919 */ /* 0x000ea20000002500 */
[----:B------:R-:W2:Y:S01]  /*0050*/  S2R R2, SR_TID.X ;  /* 0x0000000000027919 */ /* 0x000ea20000002100 */
[----:B0-----:R-:W-:-:S02]  /*0060*/  LEA R23, R0, R3, 0x4 ;  /* 0x0000000300177211 */ /* 0x001fc400078e20ff */
[----:B--2---:R-:W-:-:S04]  /*0070*/  LEA R4, R11, R2, 0x4 ;  /* 0x000000020b047211 */ /* 0x004fc800078e20ff */
[----:B------:R-:W-:-:S04]  /*0080*/  VIMNMX R0, PT, PT, R23, R4, !PT ;  /* 0x0000000417007248 */ /* 0x000fc80007fe0100 */
[----:B-1----:R-:W-:-:S13]  /*0090*/  ISETP.GE.AND P0, PT, R0, R5, PT ;  /* 0x000000050000720c */ /* 0x002fda0003f06270 */
[----:B------:R-:W-:Y:S05]  /*00a0*/  @P0 EXIT ;  /* 0x000000000000094d */ /* 0x000fea0003800000 */
[----:B------:R-:W-:Y:S01]  /*00b0*/  ISETP.GE.U32.AND P0, PT, R5, 0x10, PT ;  /* 0x000000100500780c */ /* 0x000fe20003f06070 */
[----:B------:R-:W0:Y:S01]  /*00c0*/  LDCU.64 UR8, c[0x0][0x358] ;  /* 0x00006b00ff0877ac */ /* 0x000e220008000a00 */
[----:B------:R-:W-:-:S11]  /*00d0*/  HFMA2 R29, -RZ, RZ, 0, 0 ;  /* 0x00000000ff1d7431 */ /* 0x000fd600000001ff */
[----:B------:R-:W-:Y:S05]  /*00e0*/  @!P0 BRA `(.L_x_0) ;  /* 0x0000001400d88947 */ /* 0x000fea0003800000 */
[----:B------:R-:W1:Y:S01]  /*00f0*/  S2UR UR6, SR_CgaCtaId ;  /* 0x00000000000679c3 */ /* 0x000e620000008800 */
[----:B------:R-:W-:Y:S01]  /*0100*/  SHF.R.U32.HI R8, RZ, 0x4, R5 ;  /* 0x00000004ff087819 */ /* 0x000fe20000011605 */
[----:B------:R-:W-:Y:S01]  /*0110*/  UMOV UR4, 0x400 ;  /* 0x0000040000047882 */ /* 0x000fe20000000000 */
[----:B------:R-:W-:Y:S01]  /*0120*/  IMAD R21, R23, R5, R2 ;  /* 0x0000000517157224 */ /* 0x000fe200078e0202 */
[----:B------:R-:W-:Y:S02]  /*0130*/  MOV R29, RZ ;  /* 0x000000ff001d7202 */ /* 0x000fe40000000f00 */
[C---:B------:R-:W-:Y:S02]  /*0140*/  IADD3 R0, PT, PT, R8.reuse, -0x1, RZ ;  /* 0xffffffff08007810 */ /* 0x040fe40007ffe0ff */
[----:B------:R-:W-:Y:S02]  /*0150*/  LOP3.LUT P0, R6, R8, 0x3, RZ, 0xc0, !PT ;  /* 0x0000000308067812 */ /* 0x000fe4000780c0ff */
[----:B------:R-:W-:-:S02]  /*0160*/  ISETP.GE.U32.AND P1, PT, R0, 0x3, PT ;  /* 0x000000030000780c */ /* 0x000fc40003f26070 */
[----:B------:R-:W-:Y:S01]  /*0170*/  MOV R0, RZ ;  /* 0x000000ff00007202 */ /* 0x000fe20000000f00 */
[----:B-1----:R-:W-:-:S06]  /*0180*/  ULEA UR5, UR6, UR4, 0x18 ;  /* 0x0000000406057291 */ /* 0x002fcc000f8ec0ff */
[----:B------:R-:W-:-:S04]  /*0190*/  LEA R7, R3, UR5, 0x6 ;  /* 0x0000000503077c11 */ /* 0x000fc8000f8e30ff */
[----:B------:R-:W-:Y:S05]  /*01a0*/  @!P1 BRA `(.L_x_1) ;  /* 0x0000000c002c9947 */ /* 0x000fea0003800000 */
[C---:B------:R-:W-:Y:S01]  /*01b0*/  IADD3 R0, PT, PT, R3.reuse, 0x30, RZ ;  /* 0x0000003003007810 */ /* 0x040fe20007ffe0ff */
[----:B------:R-:W-:Y:S01]  /*01c0*/  UIADD3 UR5, UPT, UPT, UR4, 0x400, URZ ;  /* 0x0000040004057890 */ /* 0x000fe2000fffe0ff */
[C---:B------:R-:W-:Y:S01]  /*01d0*/  IADD3 R9, PT, PT, R3.reuse, 0x20, RZ ;  /* 0x0000002003097810 */ /* 0x040fe20007ffe0ff */
[CCC-:B------:R-:W-:Y:S01]  /*01e0*/  IMAD R26, R3.reuse, R5.reuse, R2.reuse ;  /* 0x00000005031a7224 */ /* 0x1c0fe200078e0202 */
[----:B------:R-:W-:Y:S01]  /*01f0*/  IADD3 R10, PT, PT, R3, 0x10, RZ ;  /* 0x00000010030a7810 */ /* 0x000fe20007ffe0ff */
[-CC-:B------:R-:W-:Y:S01]  /*0200*/  IMAD R0, R0, R5.reuse, R2.reuse ;  /* 0x0000000500007224 */ /* 0x180fe200078e0202 */
[----:B------:R-:W-:Y:S01]  /*0210*/  ULEA UR5, UR6, UR5, 0x18 ;  /* 0x0000000506057291 */ /* 0x000fe2000f8ec0ff */
[-CC-:B------:R-:W-:Y:S02]  /*0220*/  IMAD R9, R9, R5.reuse, R2.reuse ;  /* 0x0000000509097224 */ /* 0x180fe400078e0202 */
[----:B------:R-:W-:Y:S02]  /*0230*/  HFMA2 R29, -RZ, RZ, 0, 0 ;  /* 0x00000000ff1d7431 */ /* 0x000fe400000001ff */
[----:B------:R-:W-:Y:S01]  /*0240*/  IMAD R10, R10, R5, R2 ;  /* 0x000000050a0a7224 */ /* 0x000fe200078e0202 */
[----:B------:R-:W-:-:S02]  /*0250*/  LEA R32, R11, R0, 0x4 ;  /* 0x000000000b207211 */ /* 0x000fc400078e20ff */
[----:B------:R-:W-:Y:S02]  /*0260*/  LOP3.LUT R0, R8, 0x7fffffc, RZ, 0xc0, !PT ;  /* 0x07fffffc08007812 */ /* 0x000fe400078ec0ff */
[----:B------:R-:W-:Y:S02]  /*0270*/  LEA R22, R2, UR5, 0x2 ;  /* 0x0000000502167c11 */ /* 0x000fe4000f8e10ff */
[C---:B------:R-:W-:Y:S02]  /*0280*/  LEA R26, R11.reuse, R26, 0x4 ;  /* 0x0000001a0b1a7211 */ /* 0x040fe400078e20ff */
[C---:B------:R-:W-:Y:S02]  /*0290*/  LEA R30, R11.reuse, R9, 0x4 ;  /* 0x000000090b1e7211 */ /* 0x040fe400078e20ff */
[----:B------:R-:W-:Y:S02]  /*02a0*/  LEA R28, R11, R10, 0x4 ;  /* 0x0000000a0b1c7211 */ /* 0x000fe400078e20ff */
[----:B------:R-:W-:-:S02]  /*02b0*/  MOV R27, R21 ;  /* 0x00000015001b7202 */ /* 0x000fc40000000f00 */
[----:B------:R-:W-:Y:S02]  /*02c0*/  LEA R24, R2, R7, 0x2 ;  /* 0x0000000702187211 */ /* 0x000fe400078e10ff */
[----:B------:R-:W-:Y:S02]  /*02d0*/  IADD3 R25, PT, PT, -R0, RZ, RZ ;  /* 0x000000ff00197210 */ /* 0x000fe40007ffe1ff */
[----:B------:R-:W-:-:S07]  /*02e0*/  LEA R20, R3, R22, 0x6 ;  /* 0x0000001603147211 */ /* 0x000fce00078e30ff */
.L_x_2:
[----:B------:R-:W1:Y:S08]  /*02f0*/  LDC.64 R16, c[0x0][0x380] ;  /* 0x0000e000ff107b82 */ /* 0x000e700000000a00 */
[----:B------:R-:W2:Y:S01]  /*0300*/  LDC.64 R18, c[0x0][0x388] ;  /* 0x0000e200ff127b82 */ /* 0x000ea20000000a00 */
[----:B-1----:R-:W-:-:S05]  /*0310*/  IMAD.WIDE R16, R27, 0x4, R16 ;  /* 0x000000041b107825 */ /* 0x002fca00078e0210 */
[----:B0-----:R-:W3:Y:S01]  /*0320*/  LDG.E R11, desc[UR8][R16.64] ;  /* 0x00000008100b7981 */ /* 0x001ee2000c1e1900 */
[----:B--2---:R-:W-:-:S05]  /*0330*/  IMAD.WIDE.U32 R8, R26, 0x4, R18 ;  /* 0x000000041a087825 */ /* 0x004fca00078e0012 */
[----:B------:R-:W2:Y:S04]  /*0340*/  LDG.E R33, desc[UR8][R8.64] ;  /* 0x0000000808217981 */ /* 0x000ea8000c1e1900 */
[----:B---3--:R-:W-:Y:S04]  /*0350*/  STS [R24], R11 ;  /* 0x0000000b18007388 */ /* 0x008fe80000000800 */
[----:B--2---:R-:W-:Y:S01]  /*0360*/  STS [R20], R33 ;  /* 0x0000002114007388 */ /* 0x004fe20000000800 */
[----:B------:R-:W-:Y:S06]  /*0370*/  BAR.SYNC.DEFER_BLOCKING 0x0 ;  /* 0x0000000000007b1d */ /* 0x000fec0000010000 */
[----:B------:R-:W-:Y:S04]  /*0380*/  LDS R10, [R22] ;  /* 0x00000000160a7984 */ /* 0x000fe80000000800 */
[----:B------:R-:W0:Y:S04]  /*0390*/  LDS.128 R12, [R7] ;  /* 0x00000000070c7984 */ /* 0x000e280000000c00 */
[----:B------:R-:W1:Y:S04]  /*03a0*/  LDS R35, [R22+0x40] ;  /* 0x0000400016237984 */ /* 0x000e680000000800 */
[----:B------:R-:W2:Y:S04]  /*03b0*/  LDS R31, [R22+0x80] ;  /* 0x00008000161f7984 */ /* 0x000ea80000000800 */
[----:B------:R-:W-:Y:S04]  /*03c0*/  LDS R34, [R22+0x140] ;  /* 0x0001400016227984 */ /* 0x000fe80000000800 */
[----:B------:R-:W-:Y:S01]  /*03d0*/  LDS R33, [R22+0x340] ;  /* 0x0003400016217984 */ /* 0x000fe20000000800 */
[----:B0-----:R-:W-:-:S03]  /*03e0*/  FFMA R10, R12, R10, R29 ;  /* 0x0000000a0c0a7223 */ /* 0x001fc6000000001d */
[----:B------:R-:W0:Y:S01]  /*03f0*/  LDS R12, [R22+0xc0] ;  /* 0x0000c000160c7984 */ /* 0x000e220000000800 */
[----:B-1----:R-:W-:-:S03]  /*0400*/  FFMA R36, R35, R13, R10 ;  /* 0x0000000d23247223 */ /* 0x002fc6000000000a */
[----:B------:R-:W-:Y:S04]  /*0410*/  LDS R13, [R22+0x100] ;  /* 0x00010000160d7984 */ /* 0x000fe80000000800 */
[----:B------:R-:W1:Y:S04]  /*0420*/  LDS.128 R8, [R7+0x10] ;  /* 0x0000100007087984 */ /* 0x000e680000000c00 */
[----:B------:R-:W3:Y:S01]  /*0430*/  LDS R29, [R22+0x180] ;  /* 0x00018000161d7984 */ /* 0x000ee20000000800 */
[----:B--2---:R-:W-:-:S03]  /*0440*/  FFMA R31, R31, R14, R36 ;  /* 0x0000000e1f1f7223 */ /* 0x004fc60000000024 */
[----:B------:R-:W-:Y:S01]  /*0450*/  LDS R36, [R22+0x3c0] ;  /* 0x0003c00016247984 */ /* 0x000fe20000000800 */
[----:B0-----:R-:W-:-:S03]  /*0460*/  FFMA R15, R12, R15, R31 ;  /* 0x0000000f0c0f7223 */ /* 0x001fc6000000001f */
[----:B------:R-:W-:Y:S01]  /*0470*/  LDS R31, [R22+0x240] ;  /* 0x00024000161f7984 */ /* 0x000fe20000000800 */
[----:B-1----:R-:W-:-:S03]  /*0480*/  FFMA R13, R8, R13, R15 ;  /* 0x0000000d080d7223 */ /* 0x002fc6000000000f */
[----:B------:R-:W0:Y:S01]  /*0490*/  LDS R8, [R22+0x1c0] ;  /* 0x0001c00016087984 */ /* 0x000e220000000800 */
[----:B------:R-:W-:-:S03]  /*04a0*/  FFMA R34, R34, R9, R13 ;  /* 0x0000000922227223 */ /* 0x000fc6000000000d */
[----:B------:R-:W-:Y:S04]  /*04b0*/  LDS R9, [R22+0x200] ;  /* 0x0002000016097984 */ /* 0x000fe80000000800 */
[----:B------:R-:W1:Y:S01]  /*04c0*/  LDS.128 R12, [R7+0x20] ;  /* 0x00002000070c7984 */ /* 0x000e620000000c00 */
[----:B---3--:R-:W-:-:S03]  /*04d0*/  FFMA R29, R29, R10, R34 ;  /* 0x0000000a1d1d7223 */ /* 0x008fc60000000022 */
[----:B------:R-:W2:Y:S04]  /*04e0*/  LDS R34, [R22+0x280] ;  /* 0x0002800016227984 */ /* 0x000ea80000000800 */
[----:B------:R-:W3:Y:S01]  /*04f0*/  LDS R10, [R22+0x2c0] ;  /* 0x0002c000160a7984 */ /* 0x000ee20000000800 */
[----:B0-----:R-:W-:-:S03]  /*0500*/  FFMA R11, R8, R11, R29 ;  /* 0x0000000b080b7223 */ /* 0x001fc6000000001d */
[----:B------:R-:W-:Y:S01]  /*0510*/  LDS R29, [R22+0x380] ;  /* 0x00038000161d7984 */ /* 0x000fe20000000800 */
[----:B-1----:R-:W-:-:S03]  /*0520*/  FFMA R12, R12, R9, R11 ;  /* 0x000000090c0c7223 */ /* 0x002fc6000000000b */
[----:B------:R-:W-:Y:S01]  /*0530*/  LDS R9, [R22+0x300] ;  /* 0x0003000016097984 */ /* 0x000fe20000000800 */
[----:B------:R-:W-:-:S04]  /*0540*/  FFMA R13, R31, R13, R12 ;  /* 0x0000000d1f0d7223 */ /* 0x000fc8000000000c */
[----:B--2---:R-:W-:-:S04]  /*0550*/  FFMA R13, R34, R14, R13 ;  /* 0x0000000e220d7223 */ /* 0x004fc8000000000d */
[----:B---3--:R-:W-:Y:S02]  /*0560*/  FFMA R11, R10, R15, R13 ;  /* 0x0000000f0a0b7223 */ /* 0x008fe4000000000d */
[----:B------:R-:W0:Y:S01]  /*0570*/  LDS.128 R12, [R7+0x30] ;  /* 0x00003000070c7984 */ /* 0x000e220000000c00 */
[----:B------:R-:W-:Y:S01]  /*0580*/  BAR.SYNC.DEFER_BLOCKING 0x0 ;  /* 0x0000000000007b1d */ /* 0x000fe20000010000 */
[----:B------:R-:W-:-:S05]  /*0590*/  IMAD.WIDE.U32 R34, R28, 0x4, R18 ;  /* 0x000000041c227825 */ /* 0x000fca00078e0012 */
[----:B------:R-:W2:Y:S04]  /*05a0*/  LDG.E R37, desc[UR8][R16.64+0x40] ;  /* 0x0000400810257981 */ /* 0x000ea8000c1e1900 */
[----:B------:R-:W3:Y:S01]  /*05b0*/  LDG.E R35, desc[UR8][R34.64] ;  /* 0x0000000822237981 */ /* 0x000ee2000c1e1900 */
[----:B0-----:R-:W-:-:S04]  /*05c0*/  FFMA R12, R12, R9, R11 ;  /* 0x000000090c0c7223 */ /* 0x001fc8000000000b */
[----:B------:R-:W-:-:S04]  /*05d0*/  FFMA R13, R33, R13, R12 ;  /* 0x0000000d210d7223 */ /* 0x000fc8000000000c */
[----:B------:R-:W-:-:S04]  /*05e0*/  FFMA R13, R29, R14, R13 ;  /* 0x0000000e1d0d7223 */ /* 0x000fc8000000000d */
[----:B------:R-:W-:Y:S01]  /*05f0*/  FFMA R13, R36, R15, R13 ;  /* 0x0000000f240d7223 */ /* 0x000fe2000000000d */
[----:B--2---:R-:W-:Y:S04]  /*0600*/  STS [R24], R37 ;  /* 0x0000002518007388 */ /* 0x004fe80000000800 */
[----:B---3--:R-:W-:Y:S01]  /*0610*/  STS [R20], R35 ;  /* 0x0000002314007388 */ /* 0x008fe20000000800 */
        /* <DEDUP_REMOVED lines=25> */
[----:B0-----:R-:W-:-:S04]  /*07b0*/  FFMA R15, R12, R15, R31 ;  /* 0x0000000f0c0f7223 */ /* 0x001fc8000000001f */
[----:B-1----:R-:W-:-:S04]  /*07c0*/  FFMA R8, R8, R13, R15 ;  /* 0x0000000d08087223 */ /* 0x002fc8000000000f */
[----:B------:R-:W-:Y:S02]  /*07d0*/  FFMA R9, R29, R9, R8 ;  /* 0x000000091d097223 */ /* 0x000fe40000000008 */
[----:B------:R-:W-:Y:S02]  /*07e0*/  LDS R29, [R22+0x380] ;  /* 0x00038000161d7984 */ /* 0x000fe40000000800 */
[----:B--2---:R-:W-:Y:S02]  /*07f0*/  FFMA R13, R34, R10, R9 ;  /* 0x0000000a220d7223 */ /* 0x004fe40000000009 */
[----:B------:R-:W-:Y:S02]  /*0800*/  LDS R9, [R22+0x300] ;  /* 0x0003000016097984 */ /* 0x000fe40000000800 */
        /* <DEDUP_REMOVED lines=10> */
[----:B------:R-:W-:Y:S01]  /*08b0*/  IMAD.WIDE.U32 R18, R32, 0x4, R18 ;  /* 0x0000000420127825 */ /* 0x000fe200078e0012 */
        /* <DEDUP_REMOVED lines=16> */
[----:B------:R-:W2:Y:S01]  /*09c0*/  LDS R29, [R22+0x180] ;  /* 0x00018000161d7984 */ /* 0x000ea20000000800 */
[----:B0-----:R-:W-:-:S03]  /*09d0*/  FFMA R11, R31, R11, R10 ;  /* 0x0000000b1f0b7223 */ /* 0x001fc6000000000a */
[----:B------:R-:W-:Y:S01]  /*09e0*/  LDS R31, [R22+0x200] ;  /* 0x00020000161f7984 */ /* 0x000fe20000000800 */
[----:B-1----:R-:W-:-:S03]  /*09f0*/  FFMA R9, R12, R9, R11 ;  /* 0x000000090c097223 */ /* 0x002fc6000000000b */
[----:B------:R-:W0:Y:S01]  /*0a00*/  LDS R12, [R22+0x1c0] ;  /* 0x0001c000160c7984 */ /* 0x000e220000000800 */
[----:B---3--:R-:W-:-:S03]  /*0a10*/  FFMA R34, R8, R13, R9 ;  /* 0x0000000d08227223 */ /* 0x008fc60000000009 */
[----:B------:R-:W1:Y:S04]  /*0a20*/  LDS.128 R8, [R7+0x20] ;  /* 0x0000200007087984 */ /* 0x000e680000000c00 */
[----:B------:R-:W3:Y:S01]  /*0a30*/  LDS R13, [R22+0x280] ;  /* 0x00028000160d7984 */ /* 0x000ee20000000800 */
[----:B--2---:R-:W-:-:S03]  /*0a40*/  FFMA R29, R29, R14, R34 ;  /* 0x0000000e1d1d7223 */ /* 0x004fc60000000022 */
[----:B------:R-:W-:Y:S01]  /*0a50*/  LDS R34, [R22+0x3c0] ;  /* 0x0003c00016227984 */ /* 0x000fe20000000800 */
[----:B0-----:R-:W-:-:S04]  /*0a60*/  FFMA R15, R12, R15, R29 ;  /* 0x0000000f0c0f7223 */ /* 0x001fc8000000001d */
[----:B-1----:R-:W-:Y:S02]  /*0a70*/  FFMA R8, R8, R31, R15 ;  /* 0x0000001f08087223 */ /* 0x002fe4000000000f */
[----:B------:R-:W-:Y:S02]  /*0a80*/  LDS R31, [R22+0x380] ;  /* 0x00038000161f7984 */ /* 0x000fe40000000800 */
[----:B------:R-:W-:Y:S02]  /*0a90*/  FFMA R12, R33, R9, R8 ;  /* 0x00000009210c7223 */ /* 0x000fe40000000008 */
[----:B------:R-:W0:Y:S02]  /*0aa0*/  LDS R8, [R22+0x2c0] ;  /* 0x0002c00016087984 */ /* 0x000e240000000800 */
[----:B---3--:R-:W-:Y:S02]  /*0ab0*/  FFMA R9, R13, R10, R12 ;  /* 0x0000000a0d097223 */ /* 0x008fe4000000000c */
[----:B------:R-:W-:Y:S04]  /*0ac0*/  LDS R33, [R22+0x300] ;  /* 0x0003000016217984 */ /* 0x000fe80000000800 */
[----:B------:R-:W1:Y:S01]  /*0ad0*/  LDS.128 R12, [R7+0x30] ;  /* 0x00003000070c7984 */ /* 0x000e620000000c00 */
[----:B------:R-:W-:Y:S06]  /*0ae0*/  BAR.SYNC.DEFER_BLOCKING 0x0 ;  /* 0x0000000000007b1d */ /* 0x000fec0000010000 */
[----:B------:R0:W2:Y:S04]  /*0af0*/  LDG.E R16, desc[UR8][R16.64+0xc0] ;  /* 0x0000c00810107981 */ /* 0x0000a8000c1e1900 */
[----:B------:R-:W3:Y:S01]  /*0b00*/  LDG.E R19, desc[UR8][R18.64] ;  /* 0x0000000812137981 */ /* 0x000ee2000c1e1900 */
[----:B0-----:R-:W-:-:S04]  /*0b10*/  FFMA R17, R8, R11, R9 ;  /* 0x0000000b08117223 */ /* 0x001fc80000000009 */
[----:B-1----:R-:W-:-:S04]  /*0b20*/  FFMA R33, R12, R33, R17 ;  /* 0x000000210c217223 */ /* 0x002fc80000000011 */
[----:B------:R-:W-:-:S04]  /*0b30*/  FFMA R36, R36, R13, R33 ;  /* 0x0000000d24247223 */ /* 0x000fc80000000021 */
[----:B------:R-:W-:-:S04]  /*0b40*/  FFMA R31, R31, R14, R36 ;  /* 0x0000000e1f1f7223 */ /* 0x000fc80000000024 */
[----:B------:R-:W-:Y:S01]  /*0b50*/  FFMA R17, R34, R15, R31 ;  /* 0x0000000f22117223 */ /* 0x000fe2000000001f */
[----:B------:R-:W-:-:S04]  /*0b60*/  IADD3 R25, PT, PT, R25, 0x4, RZ ;  /* 0x0000000419197810 */ /* 0x000fc80007ffe0ff */
[----:B------:R-:W-:Y:S02]  /*0b70*/  ISETP.NE.AND P1, PT, R25, RZ, PT ;  /* 0x000000ff1900720c */ /* 0x000fe40003f25270 */
[----:B------:R-:W-:Y:S02]  /*0b80*/  IADD3 R27, PT, PT, R27, 0x40, RZ ;  /* 0x000000401b1b7810 */ /* 0x000fe40007ffe0ff */
[C---:B------:R-:W-:Y:S02]  /*0b90*/  LEA R32, R5.reuse, R32, 0x6 ;  /* 0x0000002005207211 */ /* 0x040fe400078e30ff */
[C---:B------:R-:W-:Y:S02]  /*0ba0*/  LEA R30, R5.reuse, R30, 0x6 ;  /* 0x0000001e051e7211 */ /* 0x040fe400078e30ff */
[C---:B------:R-:W-:Y:S02]  /*0bb0*/  LEA R28, R5.reuse, R28, 0x6 ;  /* 0x0000001c051c7211 */ /* 0x040fe400078e30ff */
[----:B------:R-:W-:Y:S01]  /*0bc0*/  LEA R26, R5, R26, 0x6 ;  /* 0x0000001a051a7211 */ /* 0x000fe200078e30ff */
[----:B--2---:R-:W-:Y:S04]  /*0bd0*/  STS [R24], R16 ;  /* 0x0000001018007388 */ /* 0x004fe80000000800 */
[----:B---3--:R-:W-:Y:S01]  /*0be0*/  STS [R20], R19 ;  /* 0x0000001314007388 */ /* 0x008fe20000000800 */
[----:B------:R-:W-:Y:S06]  /*0bf0*/  BAR.SYNC.DEFER_BLOCKING 0x0 ;  /* 0x0000000000007b1d */ /* 0x000fec0000010000 */
[----:B------:R-:W-:Y:S04]  /*0c00*/  LDS R29, [R22] ;  /* 0x00000000161d7984 */ /* 0x000fe80000000800 */
[----:B------:R-:W0:Y:S04]  /*0c10*/  LDS.128 R8, [R7] ;  /* 0x0000000007087984 */ /* 0x000e280000000c00 */
[----:B------:R-:W1:Y:S04]  /*0c20*/  LDS R35, [R22+0x40] ;  /* 0x0000400016237984 */ /* 0x000e680000000800 */
[----:B------:R-:W2:Y:S04]  /*0c30*/  LDS R37, [R22+0x80] ;  /* 0x0000800016257984 */ /* 0x000ea80000000800 */
[----:B------:R-:W3:Y:S04]  /*0c40*/  LDS R36, [R22+0xc0] ;  /* 0x0000c00016247984 */ /* 0x000ee80000000800 */
[----:B------:R-:W-:Y:S04]  /*0c50*/  LDS R31, [R22+0x100] ;  /* 0x00010000161f7984 */ /* 0x000fe80000000800 */
[----:B------:R-:W4:Y:S04]  /*0c60*/  LDS.128 R12, [R7+0x10] ;  /* 0x00001000070c7984 */ /* 0x000f280000000c00 */
[----:B------:R-:W5:Y:S04]  /*0c70*/  LDS R34, [R22+0x140] ;  /* 0x0001400016227984 */ /* 0x000f680000000800 */
[----:B------:R-:W5:Y:S01]  /*0c80*/  LDS R33, [R22+0x180] ;  /* 0x0001800016217984 */ /* 0x000f620000000800 */
[----:B0-----:R-:W-:-:S03]  /*0c90*/  FFMA R8, R8, R29, R17 ;  /* 0x0000001d08087223 */ /* 0x001fc60000000011 */
[----:B------:R-:W-:Y:S01]  /*0ca0*/  LDS R29, [R22+0x200] ;  /* 0x00020000161d7984 */ /* 0x000fe20000000800 */
[----:B-1----:R-:W-:-:S03]  /*0cb0*/  FFMA R16, R35, R9, R8 ;  /* 0x0000000923107223 */ /* 0x002fc60000000008 */
[----:B------:R-:W0:Y:S01]  /*0cc0*/  LDS R8, [R22+0x1c0] ;  /* 0x0001c00016087984 */ /* 0x000e220000000800 */
[----:B--2---:R-:W-:-:S03]  /*0cd0*/  FFMA R37, R37, R10, R16 ;  /* 0x0000000a25257223 */ /* 0x004fc60000000010 */
[----:B------:R-:W1:Y:S01]  /*0ce0*/  LDS.128 R16, [R7+0x20] ;  /* 0x0000200007107984 */ /* 0x000e620000000c00 */
[----:B---3--:R-:W-:-:S04]  /*0cf0*/  FFMA R11, R36, R11, R37 ;  /* 0x0000000b240b7223 */ /* 0x008fc80000000025 */
[----:B----4-:R-:W-:Y:S02]  /*0d00*/  FFMA R11, R12, R31, R11 ;  /* 0x0000001f0c0b7223 */ /* 0x010fe4000000000b */
[----:B------:R-:W2:Y:S02]  /*0d10*/  LDS R12, [R22+0x240] ;  /* 0x00024000160c7984 */ /* 0x000ea40000000800 */
[----:B-----5:R-:W-:Y:S02]  /*0d20*/  FFMA R34, R34, R13, R11 ;  /* 0x0000000d22227223 */ /* 0x020fe4000000000b */
[----:B------:R-:W3:Y:S02]  /*0d30*/  LDS R13, [R22+0x280] ;  /* 0x00028000160d7984 */ /* 0x000ee40000000800 */
[----:B------:R-:W-:Y:S02]  /*0d40*/  FFMA R33, R33, R14, R34 ;  /* 0x0000000e21217223 */ /* 0x000fe40000000022 */
[----:B------:R-:W4:Y:S04]  /*0d50*/  LDS R14, [R22+0x2c0] ;  /* 0x0002c000160e7984 */ /* 0x000f280000000800 */
[----:B------:R-:W-:Y:S01]  /*0d60*/  LDS R34, [R22+0x340] ;  /* 0x0003400016227984 */ /* 0x000fe20000000800 */
[----:B0-----:R-:W-:-:S03]  /*0d70*/  FFMA R33, R8, R15, R33 ;  /* 0x0000000f08217223 */ /* 0x001fc60000000021 */
[----:B------:R-:W-:Y:S04]  /*0d80*/  LDS R15, [R22+0x300] ;  /* 0x00030000160f7984 */ /* 0x000fe80000000800 */
[----:B------:R-:W0:Y:S01]  /*0d90*/  LDS.128 R8, [R7+0x30] ;  /* 0x0000300007087984 */ /* 0x000e220000000c00 */
[----:B-1----:R-:W-:-:S03]  /*0da0*/  FFMA R33, R16, R29, R33 ;  /* 0x0000001d10217223 */ /* 0x002fc60000000021 */
[----:B------:R-:W1:Y:S04]  /*0db0*/  LDS R29, [R22+0x380] ;  /* 0x00038000161d7984 */ /* 0x000e680000000800 */
[----:B------:R-:W5:Y:S01]  /*0dc0*/  LDS R16, [R22+0x3c0] ;  /* 0x0003c00016107984 */ /* 0x000f620000000800 */
[----:B--2---:R-:W-:-:S04]  /*0dd0*/  FFMA R12, R12, R17, R33 ;  /* 0x000000110c0c7223 */ /* 0x004fc80000000021 */
[----:B---3--:R-:W-:-:S04]  /*0de0*/  FFMA R13, R13, R18, R12 ;  /* 0x000000120d0d7223 */ /* 0x008fc8000000000c */
[----:B----4-:R-:W-:-:S04]  /*0df0*/  FFMA R13, R14, R19, R13 ;  /* 0x000000130e0d7223 */ /* 0x010fc8000000000d */
[----:B0-----:R-:W-:-:S04]  /*0e00*/  FFMA R13, R8, R15, R13 ;  /* 0x0000000f080d7223 */ /* 0x001fc8000000000d */
[----:B------:R-:W-:-:S04]  /*0e10*/  FFMA R34, R34, R9, R13 ;  /* 0x0000000922227223 */ /* 0x000fc8000000000d */
[----:B-1----:R-:W-:-:S04]  /*0e20*/  FFMA R29, R29, R10, R34 ;  /* 0x0000000a1d1d7223 */ /* 0x002fc80000000022 */
[----:B-----5:R-:W-:Y:S01]  /*0e30*/  FFMA R29, R16, R11, R29 ;  /* 0x0000000b101d7223 */ /* 0x020fe2000000001d */
[----:B------:R-:W-:Y:S06]  /*0e40*/  BAR.SYNC.DEFER_BLOCKING 0x0 ;  /* 0x0000000000007b1d */ /* 0x000fec0000010000 */
[----:B------:R-:W-:Y:S05]  /*0e50*/  @P1 BRA `(.L_x_2) ;  /* 0xfffffff400241947 */ /* 0x000fea000383ffff */
.L_x_1:
[----:B------:R-:W-:Y:S05]  /*0e60*/  @!P0 BRA `(.L_x_0) ;  /* 0x0000000800788947 */ /* 0x000fea0003800000 */
[----:B------:R-:W-:Y:S02]  /*0e70*/  ISETP.NE.AND P0, PT, R6, 0x1, PT ;  /* 0x000000010600780c */ /* 0x000fe40003f05270 */
[----:B------:R-:W-:-:S11]  /*0e80*/  LOP3.LUT P1, RZ, R5, 0x10, RZ, 0xc0, !PT ;  /* 0x0000001005ff7812 */ /* 0x000fd6000782c0ff */
[----:B------:R-:W-:Y:S05]  /*0e90*/  @!P0 BRA `(.L_x_3) ;  /* 0x0000000400908947 */ /* 0x000fea0003800000 */
[----:B------:R-:W1:Y:S01]  /*0ea0*/  LDC.64 R24, c[0x0][0x380] ;  /* 0x0000e000ff187b82 */ /* 0x000e620000000a00 */
[C---:B------:R-:W-:Y:S02]  /*0eb0*/  LEA R18, R0.reuse, R3, 0x4 ;  /* 0x0000000300127211 */ /* 0x040fe400078e20ff */
[----:B------:R-:W-:-:S03]  /*0ec0*/  LEA R9, R0, R21, 0x4 ;  /* 0x0000001500097211 */ /* 0x000fc600078e20ff */
[----:B------:R-:W-:Y:S02]  /*0ed0*/  IMAD R13, R18, R5, R4 ;  /* 0x00000005120d7224 */ /* 0x000fe400078e0204 */
[----:B------:R-:W2:Y:S01]  /*0ee0*/  LDC.64 R16, c[0x0][0x388] ;  /* 0x0000e200ff107b82 */ /* 0x000ea20000000a00 */
[----:B-1----:R-:W-:-:S05]  /*0ef0*/  IMAD.WIDE R24, R9, 0x4, R24 ;  /* 0x0000000409187825 */ /* 0x002fca00078e0218 */
[----:B0-----:R-:W3:Y:S01]  /*0f00*/  LDG.E R19, desc[UR8][R24.64] ;  /* 0x0000000818137981 */ /* 0x001ee2000c1e1900 */
[----:B--2---:R-:W-:-:S05]  /*0f10*/  IMAD.WIDE.U32 R12, R13, 0x4, R16 ;  /* 0x000000040d0c7825 */ /* 0x004fca00078e0010 */
[----:B------:R-:W2:Y:S01]  /*0f20*/  LDG.E R27, desc[UR8][R12.64] ;  /* 0x000000080c1b7981 */ /* 0x000ea2000c1e1900 */
[----:B------:R-:W-:-:S04]  /*0f30*/  UIADD3 UR5, UPT, UPT, UR4, 0x400, URZ ;  /* 0x0000040004057890 */ /* 0x000fc8000fffe0ff */
[----:B------:R-:W-:Y:S01]  /*0f40*/  ULEA UR5, UR6, UR5, 0x18 ;  /* 0x0000000506057291 */ /* 0x000fe2000f8ec0ff */
[----:B------:R-:W-:-:S05]  /*0f50*/  LEA R28, R2, R7, 0x2 ;  /* 0x00000007021c7211 */ /* 0x000fca00078e10ff */
[----:B------:R-:W-:-:S04]  /*0f60*/  LEA R6, R2, UR5, 0x2 ;  /* 0x0000000502067c11 */ /* 0x000fc8000f8e10ff */
[----:B------:R-:W-:Y:S02]  /*0f70*/  LEA R30, R3, R6, 0x6 ;  /* 0x00000006031e7211 */ /* 0x000fe400078e30ff */
[----:B------:R-:W-:Y:S01]  /*0f80*/  IADD3 R18, PT, PT, R18, 0x10, RZ ;  /* 0x0000001012127810 */ /* 0x000fe20007ffe0ff */
[----:B---3--:R-:W-:Y:S04]  /*0f90*/  STS [R28], R19 ;  /* 0x000000131c007388 */ /* 0x008fe80000000800 */
[----:B--2---:R-:W-:Y:S01]  /*0fa0*/  STS [R30], R27 ;  /* 0x0000001b1e007388 */ /* 0x004fe20000000800 */
        /* <DEDUP_REMOVED lines=9> */
[----:B------:R-:W5:Y:S04]  /*1040*/  LDS R19, [R6+0x180] ;  /* 0x0001800006137984 */ /* 0x000f680000000800 */
[----:B------:R-:W5:Y:S04]  /*1050*/  LDS R20, [R6+0x1c0] ;  /* 0x0001c00006147984 */ /* 0x000f680000000800 */
[----:B------:R-:W-:Y:S01]  /*1060*/  LDS R35, [R6+0x280] ;  /* 0x0002800006237984 */ /* 0x000fe20000000800 */
[----:B0-----:R-:W-:-:S03]  /*1070*/  FFMA R8, R8, R26, R29 ;  /* 0x0000001a08087223 */ /* 0x001fc6000000001d */
[----:B------:R-:W-:Y:S01]  /*1080*/  LDS R29, [R6+0x200] ;  /* 0x00020000061d7984 */ /* 0x000fe20000000800 */
[----:B-1----:R-:W-:-:S03]  /*1090*/  FFMA R9, R31, R9, R8 ;  /* 0x000000091f097223 */ /* 0x002fc60000000008 */
[----:B------:R-:W-:Y:S01]  /*10a0*/  LDS R31, [R6+0x300] ;  /* 0x00030000061f7984 */ /* 0x000fe20000000800 */
[----:B--2---:R-:W-:-:S03]  /*10b0*/  FFMA R10, R32, R10, R9 ;  /* 0x0000000a200a7223 */ /* 0x004fc60000000009 */
[----:B------:R-:W-:Y:S01]  /*10c0*/  LDS R32, [R6+0x2c0] ;  /* 0x0002c00006207984 */ /* 0x000fe20000000800 */
[----:B---3--:R-:W-:-:S03]  /*10d0*/  FFMA R11, R33, R11, R10 ;  /* 0x0000000b210b7223 */ /* 0x008fc6000000000a */
[----:B------:R-:W-:Y:S04]  /*10e0*/  LDS R33, [R6+0x380] ;  /* 0x0003800006217984 */ /* 0x000fe80000000800 */
[----:B------:R-:W-:Y:S01]  /*10f0*/  LDS R26, [R6+0x3c0] ;  /* 0x0003c000061a7984 */ /* 0x000fe20000000800 */
[----:B----4-:R-:W-:-:S03]  /*1100*/  FFMA R11, R12, R34, R11 ;  /* 0x000000220c0b7223 */ /* 0x010fc6000000000b */
[----:B------:R-:W-:Y:S01]  /*1110*/  LDS R34, [R6+0x240] ;  /* 0x0002400006227984 */ /* 0x000fe20000000800 */
[----:B-----5:R-:W-:Y:S01]  /*1120*/  FFMA R22, R22, R13, R11 ;  /* 0x0000000d16167223 */ /* 0x020fe2000000000b */
[----:B------:R-:W-:Y:S02]  /*1130*/  IMAD R13, R18, R5, R4 ;  /* 0x00000005120d7224 */ /* 0x000fe400078e0204 */
[----:B------:R-:W0:Y:S01]  /*1140*/  LDS.128 R8, [R7+0x20] ;  /* 0x0000200007087984 */ /* 0x000e220000000c00 */
[----:B------:R-:W-:Y:S01]  /*1150*/  FFMA R19, R19, R14, R22 ;  /* 0x0000000e13137223 */ /* 0x000fe20000000016 */
[----:B------:R-:W-:Y:S02]  /*1160*/  IMAD.WIDE.U32 R12, R13, 0x4, R16 ;  /* 0x000000040d0c7825 */ /* 0x000fe400078e0010 */
[----:B------:R-:W-:Y:S02]  /*1170*/  LDS R22, [R6+0x340] ;  /* 0x0003400006167984 */ /* 0x000fe40000000800 */
[----:B------:R-:W-:-:S02]  /*1180*/  FFMA R37, R20, R15, R19 ;  /* 0x0000000f14257223 */ /* 0x000fc40000000013 */
[----:B------:R-:W1:Y:S01]  /*1190*/  LDS.128 R16, [R7+0x30] ;  /* 0x0000300007107984 */ /* 0x000e620000000c00 */
[----:B------:R-:W-:Y:S06]  /*11a0*/  BAR.SYNC.DEFER_BLOCKING 0x0 ;  /* 0x0000000000007b1d */ /* 0x000fec0000010000 */
[----:B------:R-:W2:Y:S04]  /*11b0*/  LDG.E R25, desc[UR8][R24.64+0x40] ;  /* 0x0000400818197981 */ /* 0x000ea8000c1e1900 */
[----:B------:R-:W3:Y:S01]  /*11c0*/  LDG.E R36, desc[UR8][R12.64] ;  /* 0x000000080c247981 */ /* 0x000ee2000c1e1900 */
[----:B0-----:R-:W-:-:S04]  /*11d0*/  FFMA R37, R8, R29, R37 ;  /* 0x0000001d08257223 */ /* 0x001fc80000000025 */
[----:B------:R-:W-:-:S04]  /*11e0*/  FFMA R34, R34, R9, R37 ;  /* 0x0000000922227223 */ /* 0x000fc80000000025 */
[----:B------:R-:W-:-:S04]  /*11f0*/  FFMA R35, R35, R10, R34 ;  /* 0x0000000a23237223 */ /* 0x000fc80000000022 */
[----:B------:R-:W-:-:S04]  /*1200*/  FFMA R35, R32, R11, R35 ;  /* 0x0000000b20237223 */ /* 0x000fc80000000023 */
[----:B-1----:R-:W-:-:S04]  /*1210*/  FFMA R31, R16, R31, R35 ;  /* 0x0000001f101f7223 */ /* 0x002fc80000000023 */
[----:B------:R-:W-:-:S04]  /*1220*/  FFMA R22, R22, R17, R31 ;  /* 0x0000001116167223 */ /* 0x000fc8000000001f */
[----:B------:R-:W-:-:S04]  /*1230*/  FFMA R33, R33, R18, R22 ;  /* 0x0000001221217223 */ /* 0x000fc80000000016 */
[----:B------:R-:W-:Y:S01]  /*1240*/  FFMA R35, R26, R19, R33 ;  /* 0x000000131a237223 */ /* 0x000fe20000000021 */
[----:B------:R-:W-:Y:S01]  /*1250*/  IADD3 R0, PT, PT, R0, 0x2, RZ ;  /* 0x0000000200007810 */ /* 0x000fe20007ffe0ff */
        /* <DEDUP_REMOVED lines=13> */
[----:B------:R-:W-:Y:S04]  /*1330*/  LDS R33, [R6+0x200] ;  /* 0x0002000006217984 */ /* 0x000fe80000000800 */
[----:B------:R-:W5:Y:S01]  /*1340*/  LDS.128 R16, [R7+0x20] ;  /* 0x0000200007107984 */ /* 0x000f620000000c00 */
[----:B0-----:R-:W-:-:S03]  /*1350*/  FFMA R27, R12, R27, R35 ;  /* 0x0000001b0c1b7223 */ /* 0x001fc60000000023 */
[----:B------:R-:W0:Y:S01]  /*1360*/  LDS R26, [R6+0x240] ;  /* 0x00024000061a7984 */ /* 0x000e220000000800 */
[----:B-1----:R-:W-:-:S03]  /*1370*/  FFMA R20, R20, R13, R27 ;  /* 0x0000000d14147223 */ /* 0x002fc6000000001b */
[----:B------:R-:W1:Y:S01]  /*1380*/  LDS R27, [R6+0x280] ;  /* 0x00028000061b7984 */ /* 0x000e620000000800 */
[----:B--2---:R-:W-:-:S03]  /*1390*/  FFMA R29, R29, R14, R20 ;  /* 0x0000000e1d1d7223 */ /* 0x004fc60000000014 */
[----:B------:R-:W2:Y:S01]  /*13a0*/  LDS R20, [R6+0x2c0] ;  /* 0x0002c00006147984 */ /* 0x000ea20000000800 */
[----:B---3--:R-:W-:-:S03]  /*13b0*/  FFMA R35, R24, R15, R29 ;  /* 0x0000000f18237223 */ /* 0x008fc6000000001d */
[----:B------:R-:W-:Y:S04]  /*13c0*/  LDS R29, [R6+0x300] ;  /* 0x00030000061d7984 */ /* 0x000fe80000000800 */
[----:B------:R-:W3:Y:S01]  /*13d0*/  LDS.128 R12, [R7+0x30] ;  /* 0x00003000070c7984 */ /* 0x000ee20000000c00 */
[----:B----4-:R-:W-:-:S03]  /*13e0*/  FFMA R35, R8, R25, R35 ;  /* 0x0000001908237223 */ /* 0x010fc60000000023 */
[----:B------:R-:W4:Y:S04]  /*13f0*/  LDS R24, [R6+0x340] ;  /* 0x0003400006187984 */ /* 0x000f280000000800 */
[----:B------:R-:W4:Y:S01]  /*1400*/  LDS R25, [R6+0x380] ;  /* 0x0003800006197984 */ /* 0x000f220000000800 */
[----:B-----5:R-:W-:-:S03]  /*1410*/  FFMA R28, R28, R9, R35 ;  /* 0x000000091c1c7223 */ /* 0x020fc60000000023 */
[----:B------:R-:W5:Y:S01]  /*1420*/  LDS R8, [R6+0x3c0] ;  /* 0x0003c00006087984 */ /* 0x000f620000000800 */
[----:B------:R-:W-:-:S04]  /*1430*/  FFMA R31, R31, R10, R28 ;  /* 0x0000000a1f1f7223 */ /* 0x000fc8000000001c */
[----:B------:R-:W-:-:S04]  /*1440*/  FFMA R11, R22, R11, R31 ;  /* 0x0000000b160b7223 */ /* 0x000fc8000000001f */
[----:B------:R-:W-:-:S04]  /*1450*/  FFMA R11, R16, R33, R11 ;  /* 0x00000021100b7223 */ /* 0x000fc8000000000b */
[----:B0-----:R-:W-:-:S04]  /*1460*/  FFMA R26, R26, R17, R11 ;  /* 0x000000111a1a7223 */ /* 0x001fc8000000000b */
[----:B-1----:R-:W-:-:S04]  /*1470*/  FFMA R27, R27, R18, R26 ;  /* 0x000000121b1b7223 */ /* 0x002fc8000000001a */
[----:B--2---:R-:W-:-:S04]  /*1480*/  FFMA R19, R20, R19, R27 ;  /* 0x0000001314137223 */ /* 0x004fc8000000001b */
[----:B---3--:R-:W-:-:S04]  /*1490*/  FFMA R19, R12, R29, R19 ;  /* 0x0000001d0c137223 */ /* 0x008fc80000000013 */
[----:B----4-:R-:W-:-:S04]  /*14a0*/  FFMA R24, R24, R13, R19 ;  /* 0x0000000d18187223 */ /* 0x010fc80000000013 */
[----:B------:R-:W-:-:S04]  /*14b0*/  FFMA R25, R25, R14, R24 ;  /* 0x0000000e19197223 */ /* 0x000fc80000000018 */
[----:B-----5:R-:W-:Y:S01]  /*14c0*/  FFMA R29, R8, R15, R25 ;  /* 0x0000000f081d7223 */ /* 0x020fe20000000019 */
[----:B------:R-:W-:Y:S06]  /*14d0*/  BAR.SYNC.DEFER_BLOCKING 0x0 ;  /* 0x0000000000007b1d */ /* 0x000fec0000010000 */
.L_x_3:
        /* <DEDUP_REMOVED lines=8> */
[----:B--2---:R-:W-:-:S06]  /*1560*/  IMAD.WIDE.U32 R12, R11, 0x4, R12 ;  /* 0x000000040b0c7825 */ /* 0x004fcc00078e000c */
[----:B------:R-:W2:Y:S01]  /*1570*/  LDG.E R12, desc[UR8][R12.64] ;  /* 0x000000080c0c7981 */ /* 0x000ea2000c1e1900 */
[----:B------:R-:W-:-:S04]  /*1580*/  UIADD3 UR4, UPT, UPT, UR4, 0x400, URZ ;  /* 0x0000040004047890 */ /* 0x000fc8000fffe0ff */
[----:B------:R-:W-:Y:S01]  /*1590*/  ULEA UR4, UR6, UR4, 0x18 ;  /* 0x0000000406047291 */ /* 0x000fe2000f8ec0ff */
[----:B------:R-:W-:-:S05]  /*15a0*/  LEA R15, R2, R7, 0x2 ;  /* 0x00000007020f7211 */ /* 0x000fca00078e10ff */
[----:B------:R-:W-:-:S04]  /*15b0*/  LEA R0, R2, UR4, 0x2 ;  /* 0x0000000402007c11 */ /* 0x000fc8000f8e10ff */
[----:B------:R-:W-:Y:S01]  /*15c0*/  LEA R27, R3, R0, 0x6 ;  /* 0x00000000031b7211 */ /* 0x000fe200078e30ff */
        /* <DEDUP_REMOVED lines=25> */
[----:B------:R-:W4:Y:S01]  /*1760*/  LDS R10, [R0+0x340] ;  /* 0x00034000000a7984 */ /* 0x000f220000000800 */
[----:B-----5:R-:W-:-:S03]  /*1770*/  FFMA R2, R2, R17, R3 ;  /* 0x0000001102027223 */ /* 0x020fc60000000003 */
[----:B------:R-:W5:Y:S04]  /*1780*/  LDS R16, [R0+0x380] ;  /* 0x0003800000107984 */ /* 0x000f680000000800 */
        /* <DEDUP_REMOVED lines=9> */
[----:B-----5:R-:W-:-:S04]  /*1820*/  FFMA R16, R16, R26, R9 ;  /* 0x0000001a10107223 */ /* 0x020fc80000000009 */
[----:B------:R-:W-:Y:S01]  /*1830*/  FFMA R29, R3, R27, R16 ;  /* 0x0000001b031d7223 */ /* 0x000fe20000000010 */
[----:B------:R-:W-:Y:S06]  /*1840*/  BAR.SYNC.DEFER_BLOCKING 0x0 ;  /* 0x0000000000007b1d */ /* 0x000fec0000010000 */
.L_x_0:
[----:B------:R-:W1:Y:S01]  /*1850*/  LDC.64 R2, c[0x0][0x390] ;  /* 0x0000e400ff027b82 */ /* 0x000e620000000a00 */
[----:B------:R-:W-:-:S04]  /*1860*/  IMAD R5, R23, R5, R4 ;  /* 0x0000000517057224 */ /* 0x000fc800078e0204 */
[----:B-1----:R-:W-:-:S05]  /*1870*/  IMAD.WIDE.U32 R2, R5, 0x4, R2 ;  /* 0x0000000405027825 */ /* 0x002fca00078e0002 */
[----:B0-----:R-:W-:Y:S01]  /*1880*/  STG.E desc[UR8][R2.64], R29 ;  /* 0x0000001d02007986 */ /* 0x001fe2000c101908 */
[----:B------:R-:W-:Y:S05]  /*1890*/  EXIT ;  /* 0x000000000000794d */ /* 0x000fea0003800000 */
.L_x_4:
[----:B------:R-:W-:-:S00]  /*18a0*/  BRA `(.L_x_4) ;  /* 0xfffffffc00fc7947 */ /* 0x000fc0000383ffff */
[----:B------:R-:W-:-:S00]  /*18b0*/  NOP ;  /* 0x0000000000007918 */ /* 0x000fc00000000000 */
        /* <DEDUP_REMOVED lines=12> */
.L_x_5:


//--------------------- .nv.shared._Z15MatrixMulKernelPfS_S_i --------------------------
	.section	.nv.shared._Z15MatrixMulKernelPfS_S_i,"aw",@nobits
	.sectionflags	@""
	.align	4
.nv.shared._Z15MatrixMulKernelPfS_S_i:
	.zero		3072


//--------------------- .nv.shared.reserved.0     --------------------------
	.section	.nv.shared.reserved.0,"aw",@nobits
	.weak		__nv_reservedSMEM_offset_0_alias
	.size		__nv_reservedSMEM_offset_0_alias, 0, 64
	.other		__nv_reservedSMEM_offset_0_alias,@"STO_CUDA_RESERVED_SHARED STV_DEFAULT"
__nv_reservedSMEM_offset_0_alias:
	.zero		0
	.zero		64


//--------------------- .nv.constant0._Z15MatrixMulKernelPfS_S_i --------------------------
	.section	.nv.constant0._Z15MatrixMulKernelPfS_S_i,"a",@progbits
	.sectionflags	@""
	.align	4
.nv.constant0._Z15MatrixMulKernelPfS_S_i:
	.zero		924


//--------------------- SYMBOLS --------------------------

	.type		.nv.reservedSmem.offset0,@object
	.size		.nv.reservedSmem.offset0,0x4
	.type		.nv.reservedSmem.cap,@object
	.size		.nv.reservedSmem.cap,0x4
